//
// Generated by NVIDIA NVVM Compiler
//
// Compiler Build ID: CL-36424714
// Cuda compilation tools, release 13.0, V13.0.88
// Based on NVVM 20.0.0
//

.version 9.0
.target sm_100
.address_size 64

	// .globl	mmkernel
// _ZZ8mmkernelE2cb has been demoted

.visible .entry mmkernel(
	.param .u64 .ptr .align 1 mmkernel_param_0,
	.param .u64 .ptr .align 1 mmkernel_param_1,
	.param .u64 .ptr .align 1 mmkernel_param_2,
	.param .u32 mmkernel_param_3,
	.param .u32 mmkernel_param_4,
	.param .u32 mmkernel_param_5,
	.param .u32 mmkernel_param_6,
	.param .u32 mmkernel_param_7,
	.param .u32 mmkernel_param_8
)
{
	.reg .pred 	%p<3>;
	.reg .b32 	%r<26>;
	.reg .b32 	%f<104>;
	.reg .b64 	%rd<45>;
	// demoted variable
	.shared .align 4 .b8 _ZZ8mmkernelE2cb[128];
	ld.param.u64 	%rd3, [mmkernel_param_0];
	ld.param.u64 	%rd4, [mmkernel_param_1];
	ld.param.u64 	%rd5, [mmkernel_param_2];
	ld.param.u32 	%r13, [mmkernel_param_3];
	ld.param.u32 	%r14, [mmkernel_param_4];
	ld.param.u32 	%r15, [mmkernel_param_5];
	ld.param.u32 	%r16, [mmkernel_param_8];
	mov.u32 	%r1, %tid.x;
	mov.u32 	%r17, %ctaid.x;
	shl.b32 	%r18, %r17, 5;
	add.s32 	%r2, %r18, %r1;
	mov.u32 	%r3, %ctaid.y;
	setp.lt.s32 	%p1, %r16, 1;
	mov.f32 	%f103, 0f00000000;
	@%p1 bra 	$L__BB0_3;
	shl.b32 	%r20, %r1, 2;
	mov.u32 	%r21, _ZZ8mmkernelE2cb;
	add.s32 	%r4, %r21, %r20;
	shl.b32 	%r5, %r14, 5;
	mad.lo.s32 	%r23, %r15, %r3, %r1;
	cvta.to.global.u64 	%rd1, %rd5;
	cvta.to.global.u64 	%rd2, %rd4;
	mov.f32 	%f103, 0f00000000;
	mov.b32 	%r25, 0;
	mul.wide.s32 	%rd10, %r14, 4;
	mov.u32 	%r24, %r2;
$L__BB0_2:
	mul.wide.s32 	%rd6, %r23, 4;
	add.s64 	%rd7, %rd1, %rd6;
	ld.global.f32 	%f6, [%rd7];
	st.shared.f32 	[%r4], %f6;
	add.s32 	%r25, %r25, 32;
	mul.wide.s32 	%rd8, %r24, 4;
	add.s64 	%rd9, %rd2, %rd8;
	ld.global.f32 	%f7, [%rd9];
	ld.shared.f32 	%f8, [_ZZ8mmkernelE2cb];
	fma.rn.f32 	%f9, %f7, %f8, %f103;
	add.s64 	%rd11, %rd9, %rd10;
	ld.global.f32 	%f10, [%rd11];
	ld.shared.f32 	%f11, [_ZZ8mmkernelE2cb+4];
	fma.rn.f32 	%f12, %f10, %f11, %f9;
	add.s64 	%rd12, %rd11, %rd10;
	ld.global.f32 	%f13, [%rd12];
	ld.shared.f32 	%f14, [_ZZ8mmkernelE2cb+8];
	fma.rn.f32 	%f15, %f13, %f14, %f12;
	add.s64 	%rd13, %rd12, %rd10;
	ld.global.f32 	%f16, [%rd13];
	ld.shared.f32 	%f17, [_ZZ8mmkernelE2cb+12];
	fma.rn.f32 	%f18, %f16, %f17, %f15;
	add.s64 	%rd14, %rd13, %rd10;
	ld.global.f32 	%f19, [%rd14];
	ld.shared.f32 	%f20, [_ZZ8mmkernelE2cb+16];
	fma.rn.f32 	%f21, %f19, %f20, %f18;
	add.s64 	%rd15, %rd14, %rd10;
	ld.global.f32 	%f22, [%rd15];
	ld.shared.f32 	%f23, [_ZZ8mmkernelE2cb+20];
	fma.rn.f32 	%f24, %f22, %f23, %f21;
	add.s64 	%rd16, %rd15, %rd10;
	ld.global.f32 	%f25, [%rd16];
	ld.shared.f32 	%f26, [_ZZ8mmkernelE2cb+24];
	fma.rn.f32 	%f27, %f25, %f26, %f24;
	add.s64 	%rd17, %rd16, %rd10;
	ld.global.f32 	%f28, [%rd17];
	ld.shared.f32 	%f29, [_ZZ8mmkernelE2cb+28];
	fma.rn.f32 	%f30, %f28, %f29, %f27;
	add.s64 	%rd18, %rd17, %rd10;
	ld.global.f32 	%f31, [%rd18];
	ld.shared.f32 	%f32, [_ZZ8mmkernelE2cb+32];
	fma.rn.f32 	%f33, %f31, %f32, %f30;
	add.s64 	%rd19, %rd18, %rd10;
	ld.global.f32 	%f34, [%rd19];
	ld.shared.f32 	%f35, [_ZZ8mmkernelE2cb+36];
	fma.rn.f32 	%f36, %f34, %f35, %f33;
	add.s64 	%rd20, %rd19, %rd10;
	ld.global.f32 	%f37, [%rd20];
	ld.shared.f32 	%f38, [_ZZ8mmkernelE2cb+40];
	fma.rn.f32 	%f39, %f37, %f38, %f36;
	add.s64 	%rd21, %rd20, %rd10;
	ld.global.f32 	%f40, [%rd21];
	ld.shared.f32 	%f41, [_ZZ8mmkernelE2cb+44];
	fma.rn.f32 	%f42, %f40, %f41, %f39;
	add.s64 	%rd22, %rd21, %rd10;
	ld.global.f32 	%f43, [%rd22];
	ld.shared.f32 	%f44, [_ZZ8mmkernelE2cb+48];
	fma.rn.f32 	%f45, %f43, %f44, %f42;
	add.s64 	%rd23, %rd22, %rd10;
	ld.global.f32 	%f46, [%rd23];
	ld.shared.f32 	%f47, [_ZZ8mmkernelE2cb+52];
	fma.rn.f32 	%f48, %f46, %f47, %f45;
	add.s64 	%rd24, %rd23, %rd10;
	ld.global.f32 	%f49, [%rd24];
	ld.shared.f32 	%f50, [_ZZ8mmkernelE2cb+56];
	fma.rn.f32 	%f51, %f49, %f50, %f48;
	add.s64 	%rd25, %rd24, %rd10;
	ld.global.f32 	%f52, [%rd25];
	ld.shared.f32 	%f53, [_ZZ8mmkernelE2cb+60];
	fma.rn.f32 	%f54, %f52, %f53, %f51;
	add.s64 	%rd26, %rd25, %rd10;
	ld.global.f32 	%f55, [%rd26];
	ld.shared.f32 	%f56, [_ZZ8mmkernelE2cb+64];
	fma.rn.f32 	%f57, %f55, %f56, %f54;
	add.s64 	%rd27, %rd26, %rd10;
	ld.global.f32 	%f58, [%rd27];
	ld.shared.f32 	%f59, [_ZZ8mmkernelE2cb+68];
	fma.rn.f32 	%f60, %f58, %f59, %f57;
	add.s64 	%rd28, %rd27, %rd10;
	ld.global.f32 	%f61, [%rd28];
	ld.shared.f32 	%f62, [_ZZ8mmkernelE2cb+72];
	fma.rn.f32 	%f63, %f61, %f62, %f60;
	add.s64 	%rd29, %rd28, %rd10;
	ld.global.f32 	%f64, [%rd29];
	ld.shared.f32 	%f65, [_ZZ8mmkernelE2cb+76];
	fma.rn.f32 	%f66, %f64, %f65, %f63;
	add.s64 	%rd30, %rd29, %rd10;
	ld.global.f32 	%f67, [%rd30];
	ld.shared.f32 	%f68, [_ZZ8mmkernelE2cb+80];
	fma.rn.f32 	%f69, %f67, %f68, %f66;
	add.s64 	%rd31, %rd30, %rd10;
	ld.global.f32 	%f70, [%rd31];
	ld.shared.f32 	%f71, [_ZZ8mmkernelE2cb+84];
	fma.rn.f32 	%f72, %f70, %f71, %f69;
	add.s64 	%rd32, %rd31, %rd10;
	ld.global.f32 	%f73, [%rd32];
	ld.shared.f32 	%f74, [_ZZ8mmkernelE2cb+88];
	fma.rn.f32 	%f75, %f73, %f74, %f72;
	add.s64 	%rd33, %rd32, %rd10;
	ld.global.f32 	%f76, [%rd33];
	ld.shared.f32 	%f77, [_ZZ8mmkernelE2cb+92];
	fma.rn.f32 	%f78, %f76, %f77, %f75;
	add.s64 	%rd34, %rd33, %rd10;
	ld.global.f32 	%f79, [%rd34];
	ld.shared.f32 	%f80, [_ZZ8mmkernelE2cb+96];
	fma.rn.f32 	%f81, %f79, %f80, %f78;
	add.s64 	%rd35, %rd34, %rd10;
	ld.global.f32 	%f82, [%rd35];
	ld.shared.f32 	%f83, [_ZZ8mmkernelE2cb+100];
	fma.rn.f32 	%f84, %f82, %f83, %f81;
	add.s64 	%rd36, %rd35, %rd10;
	ld.global.f32 	%f85, [%rd36];
	ld.shared.f32 	%f86, [_ZZ8mmkernelE2cb+104];
	fma.rn.f32 	%f87, %f85, %f86, %f84;
	add.s64 	%rd37, %rd36, %rd10;
	ld.global.f32 	%f88, [%rd37];
	ld.shared.f32 	%f89, [_ZZ8mmkernelE2cb+108];
	fma.rn.f32 	%f90, %f88, %f89, %f87;
	add.s64 	%rd38, %rd37, %rd10;
	ld.global.f32 	%f91, [%rd38];
	ld.shared.f32 	%f92, [_ZZ8mmkernelE2cb+112];
	fma.rn.f32 	%f93, %f91, %f92, %f90;
	add.s64 	%rd39, %rd38, %rd10;
	ld.global.f32 	%f94, [%rd39];
	ld.shared.f32 	%f95, [_ZZ8mmkernelE2cb+116];
	fma.rn.f32 	%f96, %f94, %f95, %f93;
	add.s64 	%rd40, %rd39, %rd10;
	ld.global.f32 	%f97, [%rd40];
	ld.shared.f32 	%f98, [_ZZ8mmkernelE2cb+120];
	fma.rn.f32 	%f99, %f97, %f98, %f96;
	add.s64 	%rd41, %rd40, %rd10;
	ld.global.f32 	%f100, [%rd41];
	ld.shared.f32 	%f101, [_ZZ8mmkernelE2cb+124];
	fma.rn.f32 	%f103, %f100, %f101, %f99;
	add.s32 	%r24, %r24, %r5;
	add.s32 	%r23, %r23, 32;
	setp.lt.s32 	%p2, %r25, %r16;
	@%p2 bra 	$L__BB0_2;
$L__BB0_3:
	cvta.to.global.u64 	%rd42, %rd3;
	mad.lo.s32 	%r22, %r13, %r3, %r2;
	mul.wide.s32 	%rd43, %r22, 4;
	add.s64 	%rd44, %rd42, %rd43;
	st.global.f32 	[%rd44], %f103;
	ret;

}


// ===== COMPILED SASS (sm_100) =====

	.target	sm_100

	.elftype	@"ET_EXEC"


//--------------------- .note.nv.tkinfo           --------------------------
	.section	.note.nv.tkinfo,"",@"SHT_NOTE"
	.sectionflags	@"SHF_NOTE_NV_TKINFO"
	.tkinfo
        /*0018*/ 	.word	0x00000002
        /*0030*/ 	.string	""
        /*0030*/ 	.string	"ptxas"
        /*0030*/ 	.string	"Cuda compilation tools, release 13.0, V13.0.88"
        /*0030*/ 	.string	"Build cuda_13.0.r13.0/compiler.36424714_0"
        /*0030*/ 	.string	"-arch sm_100 -m 64 "



//--------------------- .note.nv.cuinfo           --------------------------
	.section	.note.nv.cuinfo,"",@"SHT_NOTE"
	.sectionflags	@"SHF_NOTE_NV_CUINFO"
        /*0018*/ 	.short	0x0002
        /*001a*/ 	.short	0x0064
        /*001c*/ 	.short	0x0082
	.zero		2


//--------------------- .nv.info                  --------------------------
	.section	.nv.info,"",@"SHT_CUDA_INFO"
	.align	4


	//----- nvinfo : EIATTR_REGCOUNT
	.align		4
        /*0000*/ 	.byte	0x04, 0x2f
        /*0002*/ 	.short	(.L_1 - .L_0)
	.align		4
.L_0:
        /*0004*/ 	.word	index@(mmkernel)
        /*0008*/ 	.word	0x00000020


	//----- nvinfo : EIATTR_FRAME_SIZE
	.align		4
.L_1:
        /*000c*/ 	.byte	0x04, 0x11
        /*000e*/ 	.short	(.L_3 - .L_2)
	.align		4
.L_2:
        /*0010*/ 	.word	index@(mmkernel)
        /*0014*/ 	.word	0x00000000


	//----- nvinfo : EIATTR_MIN_STACK_SIZE
	.align		4
.L_3:
        /*0018*/ 	.byte	0x04, 0x12
        /*001a*/ 	.short	(.L_5 - .L_4)
	.align		4
.L_4:
        /*001c*/ 	.word	index@(mmkernel)
        /*0020*/ 	.word	0x00000000
.L_5:


//--------------------- .nv.compat                --------------------------
	.section	.nv.compat,"",@"SHT_CUDA_COMPAT_INFO"
	.align	4
        /*0000*/ 	.byte	0x02, 0x09, 0x00, 0x00, 0x02, 0x02, 0x01, 0x00, 0x02, 0x05, 0x05, 0x00, 0x03, 0x07, 0x01, 0x01
        /*0010*/ 	.byte	0x02, 0x03, 0x00, 0x00, 0x02, 0x06, 0x01, 0x00, 0x04, 0x0b, 0x08, 0x00, 0x09, 0x00, 0x00, 0x00
        /*0020*/ 	.byte	0x00, 0x00, 0x00, 0x00


//--------------------- .nv.info.mmkernel         --------------------------
	.section	.nv.info.mmkernel,"",@"SHT_CUDA_INFO"
	.sectionflags	@""
	.align	4


	//----- nvinfo : EIATTR_CUDA_API_VERSION
	.align		4
        /*0000*/ 	.byte	0x04, 0x37
        /*0002*/ 	.short	(.L_7 - .L_6)
.L_6:
        /*0004*/ 	.word	0x00000082


	//----- nvinfo : EIATTR_KPARAM_INFO
	.align		4
.L_7:
        /*0008*/ 	.byte	0x04, 0x17
        /*000a*/ 	.short	(.L_9 - .L_8)
.L_8:
        /*000c*/ 	.word	0x00000000
        /*0010*/ 	.short	0x0008
        /*0012*/ 	.short	0x002c
        /*0014*/ 	.byte	0x00, 0xf0, 0x11, 0x00


	//----- nvinfo : EIATTR_KPARAM_INFO
	.align		4
.L_9:
        /*0018*/ 	.byte	0x04, 0x17
        /*001a*/ 	.short	(.L_11 - .L_10)
.L_10:
        /*001c*/ 	.word	0x00000000
        /*0020*/ 	.short	0x0007
        /*0022*/ 	.short	0x0028
        /*0024*/ 	.byte	0x00, 0xf0, 0x11, 0x00


	//----- nvinfo : EIATTR_KPARAM_INFO
	.align		4
.L_11:
        /*0028*/ 	.byte	0x04, 0x17
        /*002a*/ 	.short	(.L_13 - .L_12)
.L_12:
        /*002c*/ 	.word	0x00000000
        /*0030*/ 	.short	0x0006
        /*0032*/ 	.short	0x0024
        /*0034*/ 	.byte	0x00, 0xf0, 0x11, 0x00


	//----- nvinfo : EIATTR_KPARAM_INFO
	.align		4
.L_13:
        /*0038*/ 	.byte	0x04, 0x17
        /*003a*/ 	.short	(.L_15 - .L_14)
.L_14:
        /*003c*/ 	.word	0x00000000
        /*0040*/ 	.short	0x0005
        /*0042*/ 	.short	0x0020
        /*0044*/ 	.byte	0x00, 0xf0, 0x11, 0x00


	//----- nvinfo : EIATTR_KPARAM_INFO
	.align		4
.L_15:
        /*0048*/ 	.byte	0x04, 0x17
        /*004a*/ 	.short	(.L_17 - .L_16)
.L_16:
        /*004c*/ 	.word	0x00000000
        /*0050*/ 	.short	0x0004
        /*0052*/ 	.short	0x001c
        /*0054*/ 	.byte	0x00, 0xf0, 0x11, 0x00


	//----- nvinfo : EIATTR_KPARAM_INFO
	.align		4
.L_17:
        /*0058*/ 	.byte	0x04, 0x17
        /*005a*/ 	.short	(.L_19 - .L_18)
.L_18:
        /*005c*/ 	.word	0x00000000
        /*0060*/ 	.short	0x0003
        /*0062*/ 	.short	0x0018
        /*0064*/ 	.byte	0x00, 0xf0, 0x11, 0x00


	//----- nvinfo : EIATTR_KPARAM_INFO
	.align		4
.L_19:
        /*0068*/ 	.byte	0x04, 0x17
        /*006a*/ 	.short	(.L_21 - .L_20)
.L_20:
        /*006c*/ 	.word	0x00000000
        /*0070*/ 	.short	0x0002
        /*0072*/ 	.short	0x0010
        /*0074*/ 	.byte	0x00, 0xf5, 0x21, 0x00


	//----- nvinfo : EIATTR_KPARAM_INFO
	.align		4
.L_21:
        /*0078*/ 	.byte	0x04, 0x17
        /*007a*/ 	.short	(.L_23 - .L_22)
.L_22:
        /*007c*/ 	.word	0x00000000
        /*0080*/ 	.short	0x0001
        /*0082*/ 	.short	0x0008
        /*0084*/ 	.byte	0x00, 0xf5, 0x21, 0x00


	//----- nvinfo : EIATTR_KPARAM_INFO
	.align		4
.L_23:
        /*0088*/ 	.byte	0x04, 0x17
        /*008a*/ 	.short	(.L_25 - .L_24)
.L_24:
        /*008c*/ 	.word	0x00000000
        /*0090*/ 	.short	0x0000
        /*0092*/ 	.short	0x0000
        /*0094*/ 	.byte	0x00, 0xf5, 0x21, 0x00


	//----- nvinfo : EIATTR_SPARSE_MMA_MASK
	.align		4
.L_25:
        /*0098*/ 	.byte	0x03, 0x50
        /*009a*/ 	.short	0x0000


	//----- nvinfo : EIATTR_MAXREG_COUNT
	.align		4
        /*009c*/ 	.byte	0x03, 0x1b
        /*009e*/ 	.short	0x00ff


	//----- nvinfo : EIATTR_MERCURY_ISA_VERSION
	.align		4
        /*00a0*/ 	.byte	0x03, 0x5f
        /*00a2*/ 	.short	0x0101


	//----- nvinfo : EIATTR_VRC_CTA_INIT_COUNT
	.align		4
        /*00a4*/ 	.byte	0x02, 0x4a
	.zero		1
	.zero		1


	//----- nvinfo : EIATTR_EXIT_INSTR_OFFSETS
	.align		4
        /*00a8*/ 	.byte	0x04, 0x1c
        /*00aa*/ 	.short	(.L_27 - .L_26)


	//   ....[0]....
.L_26:
        /*00ac*/ 	.word	0x000008b0


	//----- nvinfo : EIATTR_CBANK_PARAM_SIZE
	.align		4
.L_27:
        /*00b0*/ 	.byte	0x03, 0x19
        /*00b2*/ 	.short	0x0030


	//----- nvinfo : EIATTR_PARAM_CBANK
	.align		4
        /*00b4*/ 	.byte	0x04, 0x0a
        /*00b6*/ 	.short	(.L_29 - .L_28)
	.align		4
.L_28:
        /*00b8*/ 	.word	index@(.nv.constant0.mmkernel)
        /*00bc*/ 	.short	0x0380
        /*00be*/ 	.short	0x0030


	//----- nvinfo : EIATTR_SW_WAR
	.align		4
.L_29:
        /*00c0*/ 	.byte	0x04, 0x36
        /*00c2*/ 	.short	(.L_31 - .L_30)
.L_30:
        /*00c4*/ 	.word	0x00000008
.L_31:


//--------------------- .nv.callgraph             --------------------------
	.section	.nv.callgraph,"",@"SHT_CUDA_CALLGRAPH"
	.align	4
	.sectionentsize	8
	.align		4
        /*0000*/ 	.word	0x00000000
	.align		4
        /*0004*/ 	.word	0xffffffff
	.align		4
        /*0008*/ 	.word	0x00000000
	.align		4
        /*000c*/ 	.word	0xfffffffe
	.align		4
        /*0010*/ 	.word	0x00000000
	.align		4
        /*0014*/ 	.word	0xfffffffd
	.align		4
        /*0018*/ 	.word	0x00000000
	.align		4
        /*001c*/ 	.word	0xfffffffc


//--------------------- .text.mmkernel            --------------------------
	.section	.text.mmkernel,"ax",@progbits
	.align	128
        .global         mmkernel
        .type           mmkernel,@function
        .size           mmkernel,(.L_x_3 - mmkernel)
        .other          mmkernel,@"STO_CUDA_ENTRY STV_DEFAULT"
mmkernel:
.text.mmkernel:
[----:B------:R-:W-:Y:S01]  /*0000*/  LDC R1, c[0x0][0x37c] ;  /* 0x0000df00ff017b82 */ /* 0x000fe20000000800 */
[----:B------:R-:W0:Y:S01]  /*0010*/  S2R R3, SR_TID.X ;  /* 0x0000000000037919 */ /* 0x000e220000002100 */
[----:B------:R-:W1:Y:S06]  /*0020*/  LDCU UR9, c[0x0][0x3ac] ;  /* 0x00007580ff0977ac */ /* 0x000e6c0008000800 */
[----:B------:R-:W2:Y:S01]  /*0030*/  S2UR UR8, SR_CTAID.Y ;  /* 0x00000000000879c3 */ /* 0x000ea20000002600 */
[----:B------:R-:W-:Y:S01]  /*0040*/  HFMA2 R13, -RZ, RZ, 0, 0 ;  /* 0x00000000ff0d7431 */ /* 0x000fe200000001ff */
[----:B------:R-:W0:Y:S01]  /*0050*/  S2R R16, SR_CTAID.X ;  /* 0x0000000000107919 */ /* 0x000e220000002500 */
[----:B------:R-:W3:Y:S01]  /*0060*/  LDCU.64 UR6, c[0x0][0x358] ;  /* 0x00006b00ff0677ac */ /* 0x000ee20008000a00 */
[----:B-1----:R-:W-:Y:S01]  /*0070*/  UISETP.GE.AND UP0, UPT, UR9, 0x1, UPT ;  /* 0x000000010900788c */ /* 0x002fe2000bf06270 */
[----:B0-----:R-:W-:-:S08]  /*0080*/  LEA R16, R16, R3, 0x5 ;  /* 0x0000000310107211 */ /* 0x001fd000078e28ff */
[----:B--23--:R-:W-:Y:S05]  /*0090*/  BRA.U !UP0, `(.L_x_0) ;  /* 0x0000000508f07547 */ /* 0x00cfea000b800000 */
[----:B------:R-:W0:Y:S01]  /*00a0*/  S2UR UR5, SR_CgaCtaId ;  /* 0x00000000000579c3 */ /* 0x000e220000008800 */
[----:B------:R-:W-:Y:S01]  /*00b0*/  UMOV UR4, 0x400 ;  /* 0x0000040000047882 */ /* 0x000fe20000000000 */
[----:B------:R-:W-:Y:S02]  /*00c0*/  MOV R13, RZ ;  /* 0x000000ff000d7202 */ /* 0x000fe40000000f00 */
[----:B------:R-:W-:-:S04]  /*00d0*/  MOV R2, R16 ;  /* 0x0000001000027202 */ /* 0x000fc80000000f00 */
[----:B------:R-:W1:Y:S01]  /*00e0*/  LDC R0, c[0x0][0x3a0] ;  /* 0x0000e800ff007b82 */ /* 0x000e620000000800 */
[----:B0-----:R-:W-:-:S03]  /*00f0*/  ULEA UR5, UR5, UR4, 0x18 ;  /* 0x0000000405057291 */ /* 0x001fc6000f8ec0ff */
[----:B------:R-:W-:Y:S01]  /*0100*/  UMOV UR4, URZ ;  /* 0x000000ff00047c82 */ /* 0x000fe20008000000 */
[----:B-1----:R-:W-:Y:S02]  /*0110*/  IMAD R0, R0, UR8, R3 ;  /* 0x0000000800007c24 */ /* 0x002fe4000f8e0203 */
[----:B------:R-:W-:-:S07]  /*0120*/  LEA R3, R3, UR5, 0x2 ;  /* 0x0000000503037c11 */ /* 0x000fce000f8e10ff */
.L_x_1:
[----:B------:R-:W0:Y:S08]  /*0130*/  LDC.64 R4, c[0x0][0x390] ;  /* 0x0000e400ff047b82 */ /* 0x000e300000000a00 */
[----:B------:R-:W1:Y:S08]  /*0140*/  LDC.64 R6, c[0x0][0x388] ;  /* 0x0000e200ff067b82 */ /* 0x000e700000000a00 */
[----:B------:R-:W2:Y:S01]  /*0150*/  LDC R17, c[0x0][0x39c] ;  /* 0x0000e700ff117b82 */ /* 0x000ea20000000800 */
[----:B0-----:R-:W-:-:S05]  /*0160*/  IMAD.WIDE R4, R0, 0x4, R4 ;  /* 0x0000000400047825 */ /* 0x001fca00078e0204 */
[----:B------:R0:W3:Y:S01]  /*0170*/  LDG.E R19, desc[UR6][R4.64] ;  /* 0x0000000604137981 */ /* 0x0000e2000c1e1900 */
[----:B-1----:R-:W-:-:S05]  /*0180*/  IMAD.WIDE R6, R2, 0x4, R6 ;  /* 0x0000000402067825 */ /* 0x002fca00078e0206 */
[----:B------:R-:W4:Y:S01]  /*0190*/  LDG.E R18, desc[UR6][R6.64] ;  /* 0x0000000606127981 */ /* 0x000f22000c1e1900 */
[----:B--2---:R-:W-:-:S05]  /*01a0*/  IMAD.WIDE R14, R17, 0x4, R6 ;  /* 0x00000004110e7825 */ /* 0x004fca00078e0206 */
[----:B------:R1:W2:Y:S01]  /*01b0*/  LDG.E R24, desc[UR6][R14.64] ;  /* 0x000000060e187981 */ /* 0x0002a2000c1e1900 */
[----:B------:R-:W-:-:S05]  /*01c0*/  IMAD.WIDE R22, R17, 0x4, R14 ;  /* 0x0000000411167825 */ /* 0x000fca00078e020e */
[----:B------:R-:W5:Y:S01]  /*01d0*/  LDG.E R11, desc[UR6][R22.64] ;  /* 0x00000006160b7981 */ /* 0x000f62000c1e1900 */
[----:B0-----:R-:W-:-:S05]  /*01e0*/  IMAD.WIDE R4, R17, 0x4, R22 ;  /* 0x0000000411047825 */ /* 0x001fca00078e0216 */
[----:B------:R-:W5:Y:S01]  /*01f0*/  LDG.E R10, desc[UR6][R4.64] ;  /* 0x00000006040a7981 */ /* 0x000f62000c1e1900 */
[----:B------:R-:W-:-:S04]  /*0200*/  IMAD.WIDE R8, R17, 0x4, R4 ;  /* 0x0000000411087825 */ /* 0x000fc800078e0204 */
[C---:B------:R-:W-:Y:S02]  /*0210*/  IMAD.WIDE R20, R17.reuse, 0x4, R8 ;  /* 0x0000000411147825 */ /* 0x040fe400078e0208 */
[----:B------:R-:W5:Y:S02]  /*0220*/  LDG.E R9, desc[UR6][R8.64] ;  /* 0x0000000608097981 */ /* 0x000f64000c1e1900 */
[----:B------:R-:W-:-:S05]  /*0230*/  IMAD.WIDE R26, R17, 0x4, R20 ;  /* 0x00000004111a7825 */ /* 0x000fca00078e0214 */
[----:B------:R-:W5:Y:S04]  /*0240*/  LDG.E R25, desc[UR6][R26.64] ;  /* 0x000000061a197981 */ /* 0x000f68000c1e1900 */
[----:B------:R0:W5:Y:S01]  /*0250*/  LDG.E R8, desc[UR6][R20.64] ;  /* 0x0000000614087981 */ /* 0x000162000c1e1900 */
[----:B-1----:R-:W-:-:S04]  /*0260*/  IMAD.WIDE R14, R17, 0x4, R26 ;  /* 0x00000004110e7825 */ /* 0x002fc800078e021a */
[C---:B------:R-:W-:Y:S02]  /*0270*/  IMAD.WIDE R28, R17.reuse, 0x4, R14 ;  /* 0x00000004111c7825 */ /* 0x040fe400078e020e */
[----:B------:R-:W5:Y:S02]  /*0280*/  LDG.E R14, desc[UR6][R14.64] ;  /* 0x000000060e0e7981 */ /* 0x000f64000c1e1900 */
[C---:B0-----:R-:W-:Y:S02]  /*0290*/  IMAD.WIDE R20, R17.reuse, 0x4, R28 ;  /* 0x0000000411147825 */ /* 0x041fe400078e021c */
[----:B------:R0:W5:Y:S04]  /*02a0*/  LDG.E R23, desc[UR6][R28.64] ;  /* 0x000000061c177981 */ /* 0x000168000c1e1900 */
[----:B------:R-:W5:Y:S01]  /*02b0*/  LDG.E R22, desc[UR6][R20.64] ;  /* 0x0000000614167981 */ /* 0x000f62000c1e1900 */
[----:B------:R-:W-:-:S04]  /*02c0*/  IMAD.WIDE R26, R17, 0x4, R20 ;  /* 0x00000004111a7825 */ /* 0x000fc800078e0214 */
[C---:B0-----:R-:W-:Y:S01]  /*02d0*/  IMAD.WIDE R28, R17.reuse, 0x4, R26 ;  /* 0x00000004111c7825 */ /* 0x041fe200078e021a */
[----:B------:R0:W5:Y:S04]  /*02e0*/  LDG.E R21, desc[UR6][R26.64] ;  /* 0x000000061a157981 */ /* 0x000168000c1e1900 */
[----:B------:R-:W5:Y:S01]  /*02f0*/  LDG.E R12, desc[UR6][R28.64] ;  /* 0x000000061c0c7981 */ /* 0x000f62000c1e1900 */
[----:B0-----:R-:W-:-:S05]  /*0300*/  IMAD.WIDE R26, R17, 0x4, R28 ;  /* 0x00000004111a7825 */ /* 0x001fca00078e021c */
[----:B------:R0:W5:Y:S02]  /*0310*/  LDG.E R15, desc[UR6][R26.64] ;  /* 0x000000061a0f7981 */ /* 0x000164000c1e1900 */
[----:B0-----:R-:W-:-:S05]  /*0320*/  IMAD.WIDE R26, R17, 0x4, R26 ;  /* 0x00000004111a7825 */ /* 0x001fca00078e021a */
[----:B------:R-:W5:Y:S01]  /*0330*/  LDG.E R20, desc[UR6][R26.64] ;  /* 0x000000061a147981 */ /* 0x000f62000c1e1900 */
[----:B------:R-:W-:-:S03]  /*0340*/  IMAD.WIDE R28, R17, 0x4, R26 ;  /* 0x00000004111c7825 */ /* 0x000fc600078e021a */
[----:B---3--:R0:W-:Y:S04]  /*0350*/  STS [R3], R19 ;  /* 0x0000001303007388 */ /* 0x0081e80000000800 */
[----:B------:R-:W4:Y:S04]  /*0360*/  LDS.128 R4, [UR5] ;  /* 0x00000005ff047984 */ /* 0x000f280008000c00 */
[----:B0-----:R0:W3:Y:S02]  /*0370*/  LDG.E R19, desc[UR6][R28.64] ;  /* 0x000000061c137981 */ /* 0x0010e4000c1e1900 */
[----:B0-----:R-:W-:-:S04]  /*0380*/  IMAD.WIDE R28, R17, 0x4, R28 ;  /* 0x00000004111c7825 */ /* 0x001fc800078e021c */
[----:B----4-:R-:W-:Y:S02]  /*0390*/  FFMA R13, R18, R4, R13 ;  /* 0x00000004120d7223 */ /* 0x010fe4000000000d */
[----:B------:R-:W4:Y:S01]  /*03a0*/  LDG.E R18, desc[UR6][R28.64] ;  /* 0x000000061c127981 */ /* 0x000f22000c1e1900 */
[----:B------:R-:W-:-:S04]  /*03b0*/  IMAD.WIDE R26, R17, 0x4, R28 ;  /* 0x00000004111a7825 */ /* 0x000fc800078e021c */
[----:B--2---:R-:W-:Y:S02]  /*03c0*/  FFMA R24, R24, R5, R13 ;  /* 0x0000000518187223 */ /* 0x004fe4000000000d */
[----:B------:R0:W2:Y:S02]  /*03d0*/  LDG.E R13, desc[UR6][R26.64] ;  /* 0x000000061a0d7981 */ /* 0x0000a4000c1e1900 */
[----:B-----5:R-:W-:-:S04]  /*03e0*/  FFMA R11, R11, R6, R24 ;  /* 0x000000060b0b7223 */ /* 0x020fc80000000018 */
[----:B------:R-:W-:Y:S02]  /*03f0*/  FFMA R10, R10, R7, R11 ;  /* 0x000000070a0a7223 */ /* 0x000fe4000000000b */
[----:B------:R-:W1:Y:S01]  /*0400*/  LDS.128 R4, [UR5+0x10] ;  /* 0x00001005ff047984 */ /* 0x000e620008000c00 */
[----:B0-----:R-:W-:-:S05]  /*0410*/  IMAD.WIDE R26, R17, 0x4, R26 ;  /* 0x00000004111a7825 */ /* 0x001fca00078e021a */
[----:B------:R0:W5:Y:S01]  /*0420*/  LDG.E R28, desc[UR6][R26.64] ;  /* 0x000000061a1c7981 */ /* 0x000162000c1e1900 */
[----:B-1----:R-:W-:-:S04]  /*0430*/  FFMA R9, R9, R4, R10 ;  /* 0x0000000409097223 */ /* 0x002fc8000000000a */
[----:B------:R-:W-:Y:S02]  /*0440*/  FFMA R4, R8, R5, R9 ;  /* 0x0000000508047223 */ /* 0x000fe40000000009 */
[----:B------:R-:W1:Y:S02]  /*0450*/  LDS.128 R8, [UR5+0x20] ;  /* 0x00002005ff087984 */ /* 0x000e640008000c00 */
[----:B------:R-:W-:-:S04]  /*0460*/  FFMA R25, R25, R6, R4 ;  /* 0x0000000619197223 */ /* 0x000fc80000000004 */
[----:B------:R-:W-:Y:S02]  /*0470*/  FFMA R14, R14, R7, R25 ;  /* 0x000000070e0e7223 */ /* 0x000fe40000000019 */
[----:B------:R-:W1:Y:S01]  /*0480*/  LDS.128 R4, [UR5+0x30] ;  /* 0x00003005ff047984 */ /* 0x000e620008000c00 */
[----:B0-----:R-:W-:-:S05]  /*0490*/  IMAD.WIDE R26, R17, 0x4, R26 ;  /* 0x00000004111a7825 */ /* 0x001fca00078e021a */
[----:B------:R-:W5:Y:S01]  /*04a0*/  LDG.E R29, desc[UR6][R26.64] ;  /* 0x000000061a1d7981 */ /* 0x000f62000c1e1900 */
[----:B------:R-:W-:-:S04]  /*04b0*/  IMAD.WIDE R24, R17, 0x4, R26 ;  /* 0x0000000411187825 */ /* 0x000fc800078e021a */
[----:B-1----:R-:W-:Y:S02]  /*04c0*/  FFMA R23, R23, R8, R14 ;  /* 0x0000000817177223 */ /* 0x002fe4000000000e */
[----:B------:R0:W5:Y:S02]  /*04d0*/  LDG.E R14, desc[UR6][R24.64] ;  /* 0x00000006180e7981 */ /* 0x000164000c1e1900 */
[----:B------:R-:W-:Y:S01]  /*04e0*/  FFMA R22, R22, R9, R23 ;  /* 0x0000000916167223 */ /* 0x000fe20000000017 */
[----:B0-----:R-:W-:-:S04]  /*04f0*/  IMAD.WIDE R24, R17, 0x4, R24 ;  /* 0x0000000411187825 */ /* 0x001fc800078e0218 */
[----:B------:R-:W-:Y:S01]  /*0500*/  FFMA R21, R21, R10, R22 ;  /* 0x0000000a15157223 */ /* 0x000fe20000000016 */
[----:B------:R0:W5:Y:S01]  /*0510*/  LDG.E R27, desc[UR6][R24.64] ;  /* 0x00000006181b7981 */ /* 0x000162000c1e1900 */
[----:B------:R-:W-:-:S04]  /*0520*/  IMAD.WIDE R8, R17, 0x4, R24 ;  /* 0x0000000411087825 */ /* 0x000fc800078e0218 */
[----:B------:R-:W-:Y:S02]  /*0530*/  FFMA R10, R12, R11, R21 ;  /* 0x0000000b0c0a7223 */ /* 0x000fe40000000015 */
[----:B------:R1:W5:Y:S01]  /*0540*/  LDG.E R12, desc[UR6][R8.64] ;  /* 0x00000006080c7981 */ /* 0x000362000c1e1900 */
[----:B------:R-:W-:-:S04]  /*0550*/  IMAD.WIDE R22, R17, 0x4, R8 ;  /* 0x0000000411167825 */ /* 0x000fc800078e0208 */
[----:B------:R-:W-:Y:S02]  /*0560*/  FFMA R11, R15, R4, R10 ;  /* 0x000000040f0b7223 */ /* 0x000fe4000000000a */
[----:B------:R1:W5:Y:S01]  /*0570*/  LDG.E R15, desc[UR6][R22.64] ;  /* 0x00000006160f7981 */ /* 0x000362000c1e1900 */
[----:B0-----:R-:W-:-:S04]  /*0580*/  IMAD.WIDE R24, R17, 0x4, R22 ;  /* 0x0000000411187825 */ /* 0x001fc800078e0216 */
[----:B------:R-:W-:Y:S02]  /*0590*/  FFMA R20, R20, R5, R11 ;  /* 0x0000000514147223 */ /* 0x000fe4000000000b */
[----:B-1----:R-:W2:Y:S01]  /*05a0*/  LDS.128 R8, [UR5+0x40] ;  /* 0x00004005ff087984 */ /* 0x002ea20008000c00 */
[----:B------:R-:W-:-:S04]  /*05b0*/  IMAD.WIDE R22, R17, 0x4, R24 ;  /* 0x0000000411167825 */ /* 0x000fc800078e0218 */
[----:B---3--:R-:W-:Y:S01]  /*05c0*/  FFMA R19, R19, R6, R20 ;  /* 0x0000000613137223 */ /* 0x008fe20000000014 */
[----:B------:R-:W-:-:S04]  /*05d0*/  IMAD.WIDE R20, R17, 0x4, R22 ;  /* 0x0000000411147825 */ /* 0x000fc800078e0216 */
[----:B------:R-:W-:Y:S02]  /*05e0*/  IMAD.WIDE R4, R17, 0x4, R20 ;  /* 0x0000000411047825 */ /* 0x000fe400078e0214 */
[----:B------:R-:W3:Y:S04]  /*05f0*/  LDG.E R20, desc[UR6][R20.64] ;  /* 0x0000000614147981 */ /* 0x000ee8000c1e1900 */
[----:B------:R-:W3:Y:S01]  /*0600*/  LDG.E R21, desc[UR6][R4.64] ;  /* 0x0000000604157981 */ /* 0x000ee2000c1e1900 */
[----:B----4-:R-:W-:-:S03]  /*0610*/  FFMA R26, R18, R7, R19 ;  /* 0x00000007121a7223 */ /* 0x010fc60000000013 */
[----:B------:R-:W4:Y:S04]  /*0620*/  LDG.E R18, desc[UR6][R24.64] ;  /* 0x0000000618127981 */ /* 0x000f28000c1e1900 */
[----:B------:R0:W3:Y:S02]  /*0630*/  LDG.E R19, desc[UR6][R22.64] ;  /* 0x0000000616137981 */ /* 0x0000e4000c1e1900 */
[----:B0-----:R-:W-:-:S04]  /*0640*/  IMAD.WIDE R22, R17, 0x4, R4 ;  /* 0x0000000411167825 */ /* 0x001fc800078e0204 */
[C---:B------:R-:W-:Y:S02]  /*0650*/  IMAD.WIDE R24, R17.reuse, 0x4, R22 ;  /* 0x0000000411187825 */ /* 0x040fe400078e0216 */
[----:B------:R-:W3:Y:S02]  /*0660*/  LDG.E R22, desc[UR6][R22.64] ;  /* 0x0000000616167981 */ /* 0x000ee4000c1e1900 */
[C---:B------:R-:W-:Y:S02]  /*0670*/  IMAD.WIDE R6, R17.reuse, 0x4, R24 ;  /* 0x0000000411067825 */ /* 0x040fe400078e0218 */
[----:B------:R-:W3:Y:S02]  /*0680*/  LDG.E R23, desc[UR6][R24.64] ;  /* 0x0000000618177981 */ /* 0x000ee4000c1e1900 */
[----:B------:R-:W-:-:S04]  /*0690*/  IMAD.WIDE R4, R17, 0x4, R6 ;  /* 0x0000000411047825 */ /* 0x000fc800078e0206 */
[----:B--2---:R-:W-:Y:S01]  /*06a0*/  FFMA R13, R13, R8, R26 ;  /* 0x000000080d0d7223 */ /* 0x004fe2000000001a */
[----:B------:R0:W2:Y:S04]  /*06b0*/  LDG.E R24, desc[UR6][R6.64] ;  /* 0x0000000606187981 */ /* 0x0000a8000c1e1900 */
[----:B------:R-:W2:Y:S01]  /*06c0*/  LDG.E R25, desc[UR6][R4.64] ;  /* 0x0000000604197981 */ /* 0x000ea2000c1e1900 */
[----:B0-----:R-:W-:-:S05]  /*06d0*/  IMAD.WIDE R6, R17, 0x4, R4 ;  /* 0x0000000411067825 */ /* 0x001fca00078e0204 */
[----:B------:R0:W2:Y:S04]  /*06e0*/  LDG.E R26, desc[UR6][R6.64] ;  /* 0x00000006061a7981 */ /* 0x0000a8000c1e1900 */
[----:B0-----:R-:W0:Y:S01]  /*06f0*/  LDS.128 R4, [UR5+0x50] ;  /* 0x00005005ff047984 */ /* 0x001e220008000c00 */
[----:B-----5:R-:W-:-:S04]  /*0700*/  FFMA R28, R28, R9, R13 ;  /* 0x000000091c1c7223 */ /* 0x020fc8000000000d */
[----:B------:R-:W-:-:S04]  /*0710*/  FFMA R29, R29, R10, R28 ;  /* 0x0000000a1d1d7223 */ /* 0x000fc8000000001c */
[----:B------:R-:W-:Y:S02]  /*0720*/  FFMA R14, R14, R11, R29 ;  /* 0x0000000b0e0e7223 */ /* 0x000fe4000000001d */
[----:B------:R-:W3:Y:S02]  /*0730*/  LDS.128 R8, [UR5+0x60] ;  /* 0x00006005ff087984 */ /* 0x000ee40008000c00 */
[----:B0-----:R-:W-:-:S04]  /*0740*/  FFMA R27, R27, R4, R14 ;  /* 0x000000041b1b7223 */ /* 0x001fc8000000000e */
[----:B------:R-:W-:-:S04]  /*0750*/  FFMA R12, R12, R5, R27 ;  /* 0x000000050c0c7223 */ /* 0x000fc8000000001b */
[----:B------:R-:W-:Y:S02]  /*0760*/  FFMA R27, R15, R6, R12 ;  /* 0x000000060f1b7223 */ /* 0x000fe4000000000c */
[----:B------:R-:W0:Y:S01]  /*0770*/  LDS.128 R12, [UR5+0x70] ;  /* 0x00007005ff0c7984 */ /* 0x000e220008000c00 */
[----:B------:R-:W-:-:S04]  /*0780*/  UIADD3 UR4, UPT, UPT, UR4, 0x20, URZ ;  /* 0x0000002004047890 */ /* 0x000fc8000fffe0ff */
[----:B------:R-:W-:Y:S01]  /*0790*/  UISETP.GE.AND UP0, UPT, UR4, UR9, UPT ;  /* 0x000000090400728c */ /* 0x000fe2000bf06270 */
[----:B------:R-:W-:Y:S02]  /*07a0*/  LEA R2, R17, R2, 0x5 ;  /* 0x0000000211027211 */ /* 0x000fe400078e28ff */
[----:B------:R-:W-:Y:S01]  /*07b0*/  IADD3 R0, PT, PT, R0, 0x20, RZ ;  /* 0x0000002000007810 */ /* 0x000fe20007ffe0ff */
[----:B----4-:R-:W-:-:S04]  /*07c0*/  FFMA R18, R18, R7, R27 ;  /* 0x0000000712127223 */ /* 0x010fc8000000001b */
[----:B---3--:R-:W-:-:S04]  /*07d0*/  FFMA R19, R19, R8, R18 ;  /* 0x0000000813137223 */ /* 0x008fc80000000012 */
[----:B------:R-:W-:-:S04]  /*07e0*/  FFMA R20, R20, R9, R19 ;  /* 0x0000000914147223 */ /* 0x000fc80000000013 */
[----:B------:R-:W-:-:S04]  /*07f0*/  FFMA R21, R21, R10, R20 ;  /* 0x0000000a15157223 */ /* 0x000fc80000000014 */
[----:B------:R-:W-:-:S04]  /*0800*/  FFMA R22, R22, R11, R21 ;  /* 0x0000000b16167223 */ /* 0x000fc80000000015 */
[----:B0-----:R-:W-:-:S04]  /*0810*/  FFMA R23, R23, R12, R22 ;  /* 0x0000000c17177223 */ /* 0x001fc80000000016 */
[----:B--2---:R-:W-:-:S04]  /*0820*/  FFMA R24, R24, R13, R23 ;  /* 0x0000000d18187223 */ /* 0x004fc80000000017 */
[----:B------:R-:W-:-:S04]  /*0830*/  FFMA R25, R25, R14, R24 ;  /* 0x0000000e19197223 */ /* 0x000fc80000000018 */
[----:B------:R-:W-:Y:S01]  /*0840*/  FFMA R13, R26, R15, R25 ;  /* 0x0000000f1a0d7223 */ /* 0x000fe20000000019 */
[----:B------:R-:W-:Y:S06]  /*0850*/  BRA.U !UP0, `(.L_x_1) ;  /* 0xfffffff908347547 */ /* 0x000fec000b83ffff */
.L_x_0:
[----:B------:R-:W0:Y:S08]  /*0860*/  LDC R5, c[0x0][0x398] ;  /* 0x0000e600ff057b82 */ /* 0x000e300000000800 */
[----:B------:R-:W1:Y:S01]  /*0870*/  LDC.64 R2, c[0x0][0x380] ;  /* 0x0000e000ff027b82 */ /* 0x000e620000000a00 */
[----:B0-----:R-:W-:-:S04]  /*0880*/  IMAD R5, R5, UR8, R16 ;  /* 0x0000000805057c24 */ /* 0x001fc8000f8e0210 */
[----:B-1----:R-:W-:-:S05]  /*0890*/  IMAD.WIDE R2, R5, 0x4, R2 ;  /* 0x0000000405027825 */ /* 0x002fca00078e0202 */
[----:B------:R-:W-:Y:S01]  /*08a0*/  STG.E desc[UR6][R2.64], R13 ;  /* 0x0000000d02007986 */ /* 0x000fe2000c101906 */
[----:B------:R-:W-:Y:S05]  /*08b0*/  EXIT ;  /* 0x000000000000794d */ /* 0x000fea0003800000 */
.L_x_2:
[----:B------:R-:W-:-:S00]  /*08c0*/  BRA `(.L_x_2) ;  /* 0xfffffffc00fc7947 */ /* 0x000fc0000383ffff */
[----:B------:R-:W-:-:S00]  /*08d0*/  NOP ;  /* 0x0000000000007918 */ /* 0x000fc00000000000 */
        /* <DEDUP_REMOVED lines=10> */
.L_x_3:


//--------------------- .nv.shared.mmkernel       --------------------------
	.section	.nv.shared.mmkernel,"aw",@nobits
	.sectionflags	@""
	.align	4
.nv.shared.mmkernel:
	.zero		1152


//--------------------- .nv.shared.reserved.0     --------------------------
	.section	.nv.shared.reserved.0,"aw",@nobits
	.weak		__nv_reservedSMEM_offset_0_alias
	.size		__nv_reservedSMEM_offset_0_alias, 0, 64
	.other		__nv_reservedSMEM_offset_0_alias,@"STO_CUDA_RESERVED_SHARED STV_DEFAULT"
__nv_reservedSMEM_offset_0_alias:
	.zero		0
	.zero		64


//--------------------- .nv.constant0.mmkernel    --------------------------
	.section	.nv.constant0.mmkernel,"a",@progbits
	.sectionflags	@""
	.align	4
.nv.constant0.mmkernel:
	.zero		944


//--------------------- SYMBOLS --------------------------

	.type		.nv.reservedSmem.offset0,@object
	.size		.nv.reservedSmem.offset0,0x4
	.type		.nv.reservedSmem.cap,@object
	.size		.nv.reservedSmem.cap,0x4
